//
// Generated by NVIDIA NVVM Compiler
//
// Compiler Build ID: CL-36424714
// Cuda compilation tools, release 13.0, V13.0.88
// Based on NVVM 20.0.0
//

.version 9.0
.target sm_100
.address_size 64

	// .globl	_Z12mandelKernelPiffffiii

.visible .entry _Z12mandelKernelPiffffiii(
	.param .u64 .ptr .align 1 _Z12mandelKernelPiffffiii_param_0,
	.param .f32 _Z12mandelKernelPiffffiii_param_1,
	.param .f32 _Z12mandelKernelPiffffiii_param_2,
	.param .f32 _Z12mandelKernelPiffffiii_param_3,
	.param .f32 _Z12mandelKernelPiffffiii_param_4,
	.param .u32 _Z12mandelKernelPiffffiii_param_5,
	.param .u32 _Z12mandelKernelPiffffiii_param_6,
	.param .u32 _Z12mandelKernelPiffffiii_param_7
)
{
	.reg .pred 	%p<15>;
	.reg .b32 	%r<67>;
	.reg .b32 	%f<20>;
	.reg .b64 	%rd<17>;

	ld.param.u64 	%rd4, [_Z12mandelKernelPiffffiii_param_0];
	ld.param.f32 	%f9, [_Z12mandelKernelPiffffiii_param_1];
	ld.param.f32 	%f10, [_Z12mandelKernelPiffffiii_param_2];
	ld.param.f32 	%f11, [_Z12mandelKernelPiffffiii_param_3];
	ld.param.f32 	%f12, [_Z12mandelKernelPiffffiii_param_4];
	ld.param.u32 	%r28, [_Z12mandelKernelPiffffiii_param_5];
	ld.param.u32 	%r29, [_Z12mandelKernelPiffffiii_param_6];
	ld.param.u32 	%r30, [_Z12mandelKernelPiffffiii_param_7];
	cvta.to.global.u64 	%rd1, %rd4;
	mov.u32 	%r31, %ctaid.x;
	mov.u32 	%r32, %ntid.x;
	mov.u32 	%r33, %tid.x;
	mad.lo.s32 	%r34, %r31, %r32, %r33;
	mul.lo.s32 	%r1, %r30, %r34;
	mov.u32 	%r35, %ctaid.y;
	mov.u32 	%r36, %ntid.y;
	mov.u32 	%r37, %tid.y;
	mad.lo.s32 	%r38, %r35, %r36, %r37;
	mul.lo.s32 	%r2, %r30, %r38;
	setp.lt.s32 	%p1, %r30, 1;
	@%p1 bra 	$L__BB0_22;
	setp.lt.s32 	%p2, %r28, 1;
	@%p2 bra 	$L__BB0_9;
	neg.s32 	%r3, %r28;
	mov.b32 	%r57, 0;
$L__BB0_3:
	add.s32 	%r54, %r57, %r2;
	cvt.rn.f32.s32 	%f13, %r54;
	fma.rn.f32 	%f1, %f12, %f13, %f10;
	mul.lo.s32 	%r55, %r54, %r29;
	cvt.s64.s32 	%rd14, %r55;
	add.s64 	%rd2, %rd1, %rd14;
	mov.b32 	%r58, 0;
$L__BB0_4:
	add.s32 	%r6, %r58, %r1;
	cvt.rn.f32.s32 	%f14, %r6;
	fma.rn.f32 	%f2, %f11, %f14, %f9;
	mov.b32 	%r60, 0;
	mov.u32 	%r59, %r3;
	mov.f32 	%f18, %f1;
	mov.f32 	%f19, %f2;
$L__BB0_5:
	mul.f32 	%f5, %f19, %f19;
	mul.f32 	%f6, %f18, %f18;
	add.f32 	%f15, %f5, %f6;
	setp.gt.f32 	%p11, %f15, 0f40800000;
	mov.u32 	%r61, %r60;
	@%p11 bra 	$L__BB0_7;
	sub.f32 	%f16, %f5, %f6;
	add.f32 	%f17, %f19, %f19;
	add.f32 	%f19, %f2, %f16;
	fma.rn.f32 	%f18, %f17, %f18, %f1;
	add.s32 	%r60, %r60, 1;
	add.s32 	%r59, %r59, 1;
	setp.ne.s32 	%p12, %r59, 0;
	mov.u32 	%r61, %r28;
	@%p12 bra 	$L__BB0_5;
$L__BB0_7:
	mul.wide.s32 	%rd15, %r6, 4;
	add.s64 	%rd16, %rd2, %rd15;
	st.global.u32 	[%rd16], %r61;
	add.s32 	%r58, %r58, 1;
	setp.ne.s32 	%p13, %r58, %r30;
	@%p13 bra 	$L__BB0_4;
	add.s32 	%r57, %r57, 1;
	setp.eq.s32 	%p14, %r57, %r30;
	@%p14 bra 	$L__BB0_22;
	bra.uni 	$L__BB0_3;
$L__BB0_9:
	and.b32  	%r14, %r30, 7;
	add.s32 	%r15, %r14, -1;
	and.b32  	%r16, %r30, 3;
	and.b32  	%r17, %r30, 2147483640;
	and.b32  	%r18, %r30, 1;
	mov.b32 	%r62, 0;
$L__BB0_10:
	setp.lt.u32 	%p3, %r30, 8;
	add.s32 	%r41, %r62, %r2;
	mul.lo.s32 	%r42, %r41, %r29;
	cvt.s64.s32 	%rd5, %r42;
	add.s64 	%rd3, %rd1, %rd5;
	mov.b32 	%r65, 0;
	@%p3 bra 	$L__BB0_13;
	mov.b32 	%r63, 0;
$L__BB0_12:
	.pragma "nounroll";
	add.s32 	%r44, %r63, %r1;
	mul.wide.s32 	%rd6, %r44, 4;
	add.s64 	%rd7, %rd3, %rd6;
	mov.b32 	%r45, 0;
	st.global.u32 	[%rd7], %r45;
	st.global.u32 	[%rd7+4], %r45;
	st.global.u32 	[%rd7+8], %r45;
	st.global.u32 	[%rd7+12], %r45;
	st.global.u32 	[%rd7+16], %r45;
	st.global.u32 	[%rd7+20], %r45;
	st.global.u32 	[%rd7+24], %r45;
	st.global.u32 	[%rd7+28], %r45;
	add.s32 	%r63, %r63, 8;
	setp.ne.s32 	%p4, %r63, %r17;
	mov.u32 	%r65, %r17;
	@%p4 bra 	$L__BB0_12;
$L__BB0_13:
	setp.eq.s32 	%p5, %r14, 0;
	@%p5 bra 	$L__BB0_21;
	setp.lt.u32 	%p6, %r15, 3;
	@%p6 bra 	$L__BB0_16;
	add.s32 	%r46, %r65, %r1;
	mul.wide.s32 	%rd8, %r46, 4;
	add.s64 	%rd9, %rd3, %rd8;
	mov.b32 	%r47, 0;
	st.global.u32 	[%rd9], %r47;
	st.global.u32 	[%rd9+4], %r47;
	st.global.u32 	[%rd9+8], %r47;
	st.global.u32 	[%rd9+12], %r47;
	add.s32 	%r65, %r65, 4;
$L__BB0_16:
	setp.eq.s32 	%p7, %r16, 0;
	@%p7 bra 	$L__BB0_21;
	setp.eq.s32 	%p8, %r16, 1;
	@%p8 bra 	$L__BB0_19;
	add.s32 	%r48, %r65, %r1;
	mul.wide.s32 	%rd10, %r48, 4;
	add.s64 	%rd11, %rd3, %rd10;
	mov.b32 	%r49, 0;
	st.global.u32 	[%rd11], %r49;
	st.global.u32 	[%rd11+4], %r49;
	add.s32 	%r65, %r65, 2;
$L__BB0_19:
	setp.eq.s32 	%p9, %r18, 0;
	@%p9 bra 	$L__BB0_21;
	add.s32 	%r50, %r65, %r1;
	mul.wide.s32 	%rd12, %r50, 4;
	add.s64 	%rd13, %rd3, %rd12;
	mov.b32 	%r51, 0;
	st.global.u32 	[%rd13], %r51;
$L__BB0_21:
	add.s32 	%r62, %r62, 1;
	setp.ne.s32 	%p10, %r62, %r30;
	@%p10 bra 	$L__BB0_10;
$L__BB0_22:
	ret;

}


// ===== COMPILED SASS (sm_100) =====

	.target	sm_100

	.elftype	@"ET_EXEC"


//--------------------- .note.nv.tkinfo           --------------------------
	.section	.note.nv.tkinfo,"",@"SHT_NOTE"
	.sectionflags	@"SHF_NOTE_NV_TKINFO"
	.tkinfo
        /*0018*/ 	.word	0x00000002
        /*0030*/ 	.string	""
        /*0030*/ 	.string	"ptxas"
        /*0030*/ 	.string	"Cuda compilation tools, release 13.0, V13.0.88"
        /*0030*/ 	.string	"Build cuda_13.0.r13.0/compiler.36424714_0"
        /*0030*/ 	.string	"-arch sm_100 -m 64 "



//--------------------- .note.nv.cuinfo           --------------------------
	.section	.note.nv.cuinfo,"",@"SHT_NOTE"
	.sectionflags	@"SHF_NOTE_NV_CUINFO"
        /*0018*/ 	.short	0x0002
        /*001a*/ 	.short	0x0064
        /*001c*/ 	.short	0x0082
	.zero		2


//--------------------- .nv.info                  --------------------------
	.section	.nv.info,"",@"SHT_CUDA_INFO"
	.align	4


	//----- nvinfo : EIATTR_REGCOUNT
	.align		4
        /*0000*/ 	.byte	0x04, 0x2f
        /*0002*/ 	.short	(.L_1 - .L_0)
	.align		4
.L_0:
        /*0004*/ 	.word	index@(_Z12mandelKernelPiffffiii)
        /*0008*/ 	.word	0x00000011


	//----- nvinfo : EIATTR_FRAME_SIZE
	.align		4
.L_1:
        /*000c*/ 	.byte	0x04, 0x11
        /*000e*/ 	.short	(.L_3 - .L_2)
	.align		4
.L_2:
        /*0010*/ 	.word	index@(_Z12mandelKernelPiffffiii)
        /*0014*/ 	.word	0x00000000


	//----- nvinfo : EIATTR_MIN_STACK_SIZE
	.align		4
.L_3:
        /*0018*/ 	.byte	0x04, 0x12
        /*001a*/ 	.short	(.L_5 - .L_4)
	.align		4
.L_4:
        /*001c*/ 	.word	index@(_Z12mandelKernelPiffffiii)
        /*0020*/ 	.word	0x00000000
.L_5:


//--------------------- .nv.compat                --------------------------
	.section	.nv.compat,"",@"SHT_CUDA_COMPAT_INFO"
	.align	4
        /*0000*/ 	.byte	0x02, 0x09, 0x00, 0x00, 0x02, 0x02, 0x01, 0x00, 0x02, 0x05, 0x05, 0x00, 0x03, 0x07, 0x01, 0x01
        /*0010*/ 	.byte	0x02, 0x03, 0x00, 0x00, 0x02, 0x06, 0x01, 0x00, 0x04, 0x0b, 0x08, 0x00, 0x01, 0x00, 0x00, 0x00
        /*0020*/ 	.byte	0x00, 0x00, 0x00, 0x00


//--------------------- .nv.info._Z12mandelKernelPiffffiii --------------------------
	.section	.nv.info._Z12mandelKernelPiffffiii,"",@"SHT_CUDA_INFO"
	.sectionflags	@""
	.align	4


	//----- nvinfo : EIATTR_CUDA_API_VERSION
	.align		4
        /*0000*/ 	.byte	0x04, 0x37
        /*0002*/ 	.short	(.L_7 - .L_6)
.L_6:
        /*0004*/ 	.word	0x00000082


	//----- nvinfo : EIATTR_KPARAM_INFO
	.align		4
.L_7:
        /*0008*/ 	.byte	0x04, 0x17
        /*000a*/ 	.short	(.L_9 - .L_8)
.L_8:
        /*000c*/ 	.word	0x00000000
        /*0010*/ 	.short	0x0007
        /*0012*/ 	.short	0x0020
        /*0014*/ 	.byte	0x00, 0xf0, 0x11, 0x00


	//----- nvinfo : EIATTR_KPARAM_INFO
	.align		4
.L_9:
        /*0018*/ 	.byte	0x04, 0x17
        /*001a*/ 	.short	(.L_11 - .L_10)
.L_10:
        /*001c*/ 	.word	0x00000000
        /*0020*/ 	.short	0x0006
        /*0022*/ 	.short	0x001c
        /*0024*/ 	.byte	0x00, 0xf0, 0x11, 0x00


	//----- nvinfo : EIATTR_KPARAM_INFO
	.align		4
.L_11:
        /*0028*/ 	.byte	0x04, 0x17
        /*002a*/ 	.short	(.L_13 - .L_12)
.L_12:
        /*002c*/ 	.word	0x00000000
        /*0030*/ 	.short	0x0005
        /*0032*/ 	.short	0x0018
        /*0034*/ 	.byte	0x00, 0xf0, 0x11, 0x00


	//----- nvinfo : EIATTR_KPARAM_INFO
	.align		4
.L_13:
        /*0038*/ 	.byte	0x04, 0x17
        /*003a*/ 	.short	(.L_15 - .L_14)
.L_14:
        /*003c*/ 	.word	0x00000000
        /*0040*/ 	.short	0x0004
        /*0042*/ 	.short	0x0014
        /*0044*/ 	.byte	0x00, 0xf0, 0x11, 0x00


	//----- nvinfo : EIATTR_KPARAM_INFO
	.align		4
.L_15:
        /*0048*/ 	.byte	0x04, 0x17
        /*004a*/ 	.short	(.L_17 - .L_16)
.L_16:
        /*004c*/ 	.word	0x00000000
        /*0050*/ 	.short	0x0003
        /*0052*/ 	.short	0x0010
        /*0054*/ 	.byte	0x00, 0xf0, 0x11, 0x00


	//----- nvinfo : EIATTR_KPARAM_INFO
	.align		4
.L_17:
        /*0058*/ 	.byte	0x04, 0x17
        /*005a*/ 	.short	(.L_19 - .L_18)
.L_18:
        /*005c*/ 	.word	0x00000000
        /*0060*/ 	.short	0x0002
        /*0062*/ 	.short	0x000c
        /*0064*/ 	.byte	0x00, 0xf0, 0x11, 0x00


	//----- nvinfo : EIATTR_KPARAM_INFO
	.align		4
.L_19:
        /*0068*/ 	.byte	0x04, 0x17
        /*006a*/ 	.short	(.L_21 - .L_20)
.L_20:
        /*006c*/ 	.word	0x00000000
        /*0070*/ 	.short	0x0001
        /*0072*/ 	.short	0x0008
        /*0074*/ 	.byte	0x00, 0xf0, 0x11, 0x00


	//----- nvinfo : EIATTR_KPARAM_INFO
	.align		4
.L_21:
        /*0078*/ 	.byte	0x04, 0x17
        /*007a*/ 	.short	(.L_23 - .L_22)
.L_22:
        /*007c*/ 	.word	0x00000000
        /*0080*/ 	.short	0x0000
        /*0082*/ 	.short	0x0000
        /*0084*/ 	.byte	0x00, 0xf5, 0x21, 0x00


	//----- nvinfo : EIATTR_SPARSE_MMA_MASK
	.align		4
.L_23:
        /*0088*/ 	.byte	0x03, 0x50
        /*008a*/ 	.short	0x0000


	//----- nvinfo : EIATTR_MAXREG_COUNT
	.align		4
        /*008c*/ 	.byte	0x03, 0x1b
        /*008e*/ 	.short	0x00ff


	//----- nvinfo : EIATTR_MERCURY_ISA_VERSION
	.align		4
        /*0090*/ 	.byte	0x03, 0x5f
        /*0092*/ 	.short	0x0101


	//----- nvinfo : EIATTR_VRC_CTA_INIT_COUNT
	.align		4
        /*0094*/ 	.byte	0x02, 0x4a
	.zero		1
	.zero		1


	//----- nvinfo : EIATTR_EXIT_INSTR_OFFSETS
	.align		4
        /*0098*/ 	.byte	0x04, 0x1c
        /*009a*/ 	.short	(.L_25 - .L_24)


	//   ....[0]....
.L_24:
        /*009c*/ 	.word	0x00000090


	//   ....[1]....
        /*00a0*/ 	.word	0x00000410


	//   ....[2]....
        /*00a4*/ 	.word	0x000007c0


	//----- nvinfo : EIATTR_CRS_STACK_SIZE
	.align		4
.L_25:
        /*00a8*/ 	.byte	0x04, 0x1e
        /*00aa*/ 	.short	(.L_27 - .L_26)
.L_26:
        /*00ac*/ 	.word	0x00000000


	//----- nvinfo : EIATTR_CBANK_PARAM_SIZE
	.align		4
.L_27:
        /*00b0*/ 	.byte	0x03, 0x19
        /*00b2*/ 	.short	0x0024


	//----- nvinfo : EIATTR_PARAM_CBANK
	.align		4
        /*00b4*/ 	.byte	0x04, 0x0a
        /*00b6*/ 	.short	(.L_29 - .L_28)
	.align		4
.L_28:
        /*00b8*/ 	.word	index@(.nv.constant0._Z12mandelKernelPiffffiii)
        /*00bc*/ 	.short	0x0380
        /*00be*/ 	.short	0x0024


	//----- nvinfo : EIATTR_SW_WAR
	.align		4
.L_29:
        /*00c0*/ 	.byte	0x04, 0x36
        /*00c2*/ 	.short	(.L_31 - .L_30)
.L_30:
        /*00c4*/ 	.word	0x00000008
.L_31:


//--------------------- .nv.callgraph             --------------------------
	.section	.nv.callgraph,"",@"SHT_CUDA_CALLGRAPH"
	.align	4
	.sectionentsize	8
	.align		4
        /*0000*/ 	.word	0x00000000
	.align		4
        /*0004*/ 	.word	0xffffffff
	.align		4
        /*0008*/ 	.word	0x00000000
	.align		4
        /*000c*/ 	.word	0xfffffffe
	.align		4
        /*0010*/ 	.word	0x00000000
	.align		4
        /*0014*/ 	.word	0xfffffffd
	.align		4
        /*0018*/ 	.word	0x00000000
	.align		4
        /*001c*/ 	.word	0xfffffffc


//--------------------- .text._Z12mandelKernelPiffffiii --------------------------
	.section	.text._Z12mandelKernelPiffffiii,"ax",@progbits
	.align	128
        .global         _Z12mandelKernelPiffffiii
        .type           _Z12mandelKernelPiffffiii,@function
        .size           _Z12mandelKernelPiffffiii,(.L_x_12 - _Z12mandelKernelPiffffiii)
        .other          _Z12mandelKernelPiffffiii,@"STO_CUDA_ENTRY STV_DEFAULT"
_Z12mandelKernelPiffffiii:
.text._Z12mandelKernelPiffffiii:
[----:B------:R-:W-:Y:S08]  /*0000*/  LDC R1, c[0x0][0x37c] ;  /* 0x0000df00ff017b82 */ /* 0x000ff00000000800 */
[----:B------:R-:W0:Y:S01]  /*0010*/  LDC R4, c[0x0][0x3a0] ;  /* 0x0000e800ff047b82 */ /* 0x000e220000000800 */
[----:B------:R-:W1:Y:S01]  /*0020*/  S2R R3, SR_TID.X ;  /* 0x0000000000037919 */ /* 0x000e620000002100 */
[----:B------:R-:W2:Y:S06]  /*0030*/  S2R R5, SR_TID.Y ;  /* 0x0000000000057919 */ /* 0x000eac0000002200 */
[----:B------:R-:W3:Y:S08]  /*0040*/  LDC R0, c[0x0][0x360] ;  /* 0x0000d800ff007b82 */ /* 0x000ef00000000800 */
[----:B------:R-:W4:Y:S01]  /*0050*/  LDC R2, c[0x0][0x364] ;  /* 0x0000d900ff027b82 */ /* 0x000f220000000800 */
[----:B0-----:R-:W-:-:S07]  /*0060*/  ISETP.GE.AND P0, PT, R4, 0x1, PT ;  /* 0x000000010400780c */ /* 0x001fce0003f06270 */
[----:B------:R-:W0:Y:S08]  /*0070*/  S2UR UR5, SR_CTAID.X ;  /* 0x00000000000579c3 */ /* 0x000e300000002500 */
[----:B------:R-:W5:Y:S02]  /*0080*/  S2UR UR6, SR_CTAID.Y ;  /* 0x00000000000679c3 */ /* 0x000f640000002600 */
[----:B012345:R-:W-:Y:S05]  /*0090*/  @!P0 EXIT ;  /* 0x000000000000894d */ /* 0x03ffea0003800000 */
[----:B------:R-:W0:Y:S01]  /*00a0*/  LDCU UR4, c[0x0][0x398] ;  /* 0x00007300ff0477ac */ /* 0x000e220008000800 */
[----:B------:R-:W-:Y:S02]  /*00b0*/  IMAD R0, R0, UR5, R3 ;  /* 0x0000000500007c24 */ /* 0x000fe4000f8e0203 */
[----:B------:R-:W-:Y:S01]  /*00c0*/  IMAD R2, R2, UR6, R5 ;  /* 0x0000000602027c24 */ /* 0x000fe2000f8e0205 */
[----:B------:R-:W1:Y:S01]  /*00d0*/  LDCU.64 UR8, c[0x0][0x358] ;  /* 0x00006b00ff0877ac */ /* 0x000e620008000a00 */
[----:B0-----:R-:W-:-:S09]  /*00e0*/  UISETP.GE.AND UP0, UPT, UR4, 0x1, UPT ;  /* 0x000000010400788c */ /* 0x001fd2000bf06270 */
[----:B-1----:R-:W-:Y:S05]  /*00f0*/  BRA.U !UP0, `(.L_x_0) ;  /* 0x0000000108d07547 */ /* 0x002fea000b800000 */
[----:B------:R-:W-:-:S03]  /*0100*/  UIADD3 UR7, UPT, UPT, -UR4, URZ, URZ ;  /* 0x000000ff04077290 */ /* 0x000fc6000fffe1ff */
[----:B------:R-:W-:-:S09]  /*0110*/  UMOV UR4, URZ ;  /* 0x000000ff00047c82 */ /* 0x000fd20008000000 */
.L_x_5:
[----:B------:R-:W0:Y:S01]  /*0120*/  LDC R3, c[0x0][0x3a0] ;  /* 0x0000e800ff037b82 */ /* 0x000e220000000800 */
[----:B------:R-:W1:Y:S01]  /*0130*/  LDCU UR6, c[0x0][0x39c] ;  /* 0x00007380ff0677ac */ /* 0x000e620008000800 */
[----:B------:R-:W2:Y:S06]  /*0140*/  LDCU.64 UR10, c[0x0][0x380] ;  /* 0x00007000ff0a77ac */ /* 0x000eac0008000a00 */
[----:B------:R-:W3:Y:S01]  /*0150*/  LDC R6, c[0x0][0x38c] ;  /* 0x0000e300ff067b82 */ /* 0x000ee20000000800 */
[----:B------:R-:W3:Y:S01]  /*0160*/  LDCU UR5, c[0x0][0x394] ;  /* 0x00007280ff0577ac */ /* 0x000ee20008000800 */
[----:B0-----:R-:W-:-:S04]  /*0170*/  IMAD R3, R2, R3, UR4 ;  /* 0x0000000402037e24 */ /* 0x001fc8000f8e0203 */
[----:B-1----:R-:W-:Y:S01]  /*0180*/  IMAD R5, R3, UR6, RZ ;  /* 0x0000000603057c24 */ /* 0x002fe2000f8e02ff */
[----:B------:R-:W-:-:S04]  /*0190*/  I2FP.F32.S32 R3, R3 ;  /* 0x0000000300037245 */ /* 0x000fc80000201400 */
[----:B--2---:R-:W-:Y:S01]  /*01a0*/  IADD3 R4, P0, PT, R5, UR10, RZ ;  /* 0x0000000a05047c10 */ /* 0x004fe2000ff1e0ff */
[----:B---3--:R-:W-:Y:S01]  /*01b0*/  FFMA R8, R3, UR5, R6 ;  /* 0x0000000503087c23 */ /* 0x008fe20008000006 */
[----:B------:R-:W-:Y:S02]  /*01c0*/  UMOV UR5, URZ ;  /* 0x000000ff00057c82 */ /* 0x000fe40008000000 */
[----:B------:R-:W-:-:S09]  /*01d0*/  LEA.HI.X.SX32 R5, R5, UR11, 0x1, P0 ;  /* 0x0000000b05057c11 */ /* 0x000fd200080f0eff */
.L_x_4:
[----:B0-----:R-:W0:Y:S01]  /*01e0*/  LDC R7, c[0x0][0x3a0] ;  /* 0x0000e800ff077b82 */ /* 0x001e220000000800 */
[----:B------:R-:W1:Y:S01]  /*01f0*/  LDCU UR6, c[0x0][0x390] ;  /* 0x00007200ff0677ac */ /* 0x000e620008000800 */
[----:B------:R-:W-:Y:S01]  /*0200*/  BSSY.RECONVERGENT B0, `(.L_x_1) ;  /* 0x000001a000007945 */ /* 0x000fe20003800200 */
[----:B------:R-:W-:Y:S01]  /*0210*/  MOV R14, UR7 ;  /* 0x00000007000e7c02 */ /* 0x000fe20008000f00 */
[----:B------:R-:W2:Y:S04]  /*0220*/  LDCU UR10, c[0x0][0x398] ;  /* 0x00007300ff0a77ac */ /* 0x000ea80008000800 */
[----:B------:R-:W1:Y:S01]  /*0230*/  LDC R6, c[0x0][0x388] ;  /* 0x0000e200ff067b82 */ /* 0x000e620000000800 */
[----:B0-----:R-:W-:Y:S01]  /*0240*/  IMAD R11, R0, R7, UR5 ;  /* 0x00000005000b7e24 */ /* 0x001fe2000f8e0207 */
[----:B------:R-:W-:-:S04]  /*0250*/  UIADD3 UR5, UPT, UPT, UR5, 0x1, URZ ;  /* 0x0000000105057890 */ /* 0x000fc8000fffe0ff */
[----:B------:R-:W-:Y:S02]  /*0260*/  I2FP.F32.S32 R3, R11 ;  /* 0x0000000b00037245 */ /* 0x000fe40000201400 */
[----:B------:R-:W-:-:S03]  /*0270*/  ISETP.NE.AND P1, PT, R7, UR5, PT ;  /* 0x0000000507007c0c */ /* 0x000fc6000bf25270 */
[----:B-1----:R-:W-:Y:S01]  /*0280*/  FFMA R10, R3, UR6, R6 ;  /* 0x00000006030a7c23 */ /* 0x002fe20008000006 */
[----:B------:R-:W-:Y:S02]  /*0290*/  HFMA2 R3, -RZ, RZ, 0, 0 ;  /* 0x00000000ff037431 */ /* 0x000fe400000001ff */
[----:B------:R-:W-:Y:S02]  /*02a0*/  IMAD.MOV.U32 R6, RZ, RZ, R8 ;  /* 0x000000ffff067224 */ /* 0x000fe400078e0008 */
[----:B--2---:R-:W-:-:S07]  /*02b0*/  MOV R7, R10 ;  /* 0x0000000a00077202 */ /* 0x004fce0000000f00 */
.L_x_3:
[----:B------:R-:W-:Y:S01]  /*02c0*/  FMUL R12, R7, R7 ;  /* 0x00000007070c7220 */ /* 0x000fe20000400000 */
[----:B------:R-:W-:-:S04]  /*02d0*/  FMUL R13, R6, R6 ;  /* 0x00000006060d7220 */ /* 0x000fc80000400000 */
[----:B------:R-:W-:-:S05]  /*02e0*/  FADD R9, R12, R13 ;  /* 0x0000000d0c097221 */ /* 0x000fca0000000000 */
[----:B------:R-:W-:-:S13]  /*02f0*/  FSETP.GT.AND P0, PT, R9, 4, PT ;  /* 0x408000000900780b */ /* 0x000fda0003f04000 */
[----:B------:R-:W-:Y:S05]  /*0300*/  @P0 BRA `(.L_x_2) ;  /* 0x0000000000240947 */ /* 0x000fea0003800000 */
[----:B------:R-:W-:Y:S02]  /*0310*/  VIADD R14, R14, 0x1 ;  /* 0x000000010e0e7836 */ /* 0x000fe40000000000 */
[----:B------:R-:W-:Y:S01]  /*0320*/  FADD R9, R7, R7 ;  /* 0x0000000707097221 */ /* 0x000fe20000000000 */
[----:B------:R-:W-:Y:S01]  /*0330*/  FADD R7, R12, -R13 ;  /* 0x8000000d0c077221 */ /* 0x000fe20000000000 */
[----:B------:R-:W-:Y:S02]  /*0340*/  IADD3 R3, PT, PT, R3, 0x1, RZ ;  /* 0x0000000103037810 */ /* 0x000fe40007ffe0ff */
[----:B------:R-:W-:Y:S01]  /*0350*/  ISETP.NE.AND P0, PT, R14, RZ, PT ;  /* 0x000000ff0e00720c */ /* 0x000fe20003f05270 */
[----:B------:R-:W-:Y:S01]  /*0360*/  FFMA R6, R9, R6, R8 ;  /* 0x0000000609067223 */ /* 0x000fe20000000008 */
[----:B------:R-:W-:-:S11]  /*0370*/  FADD R7, R10, R7 ;  /* 0x000000070a077221 */ /* 0x000fd60000000000 */
[----:B------:R-:W-:Y:S05]  /*0380*/  @P0 BRA `(.L_x_3) ;  /* 0xfffffffc00cc0947 */ /* 0x000fea000383ffff */
[----:B------:R-:W-:-:S07]  /*0390*/  IMAD.U32 R3, RZ, RZ, UR10 ;  /* 0x0000000aff037e24 */ /* 0x000fce000f8e00ff */
.L_x_2:
[----:B------:R-:W-:Y:S05]  /*03a0*/  BSYNC.RECONVERGENT B0 ;  /* 0x0000000000007941 */ /* 0x000fea0003800200 */
.L_x_1:
[----:B------:R-:W-:-:S05]  /*03b0*/  IMAD.WIDE R6, R11, 0x4, R4 ;  /* 0x000000040b067825 */ /* 0x000fca00078e0204 */
[----:B------:R0:W-:Y:S01]  /*03c0*/  STG.E desc[UR8][R6.64], R3 ;  /* 0x0000000306007986 */ /* 0x0001e2000c101908 */
[----:B------:R-:W-:Y:S05]  /*03d0*/  @P1 BRA `(.L_x_4) ;  /* 0xfffffffc00801947 */ /* 0x000fea000383ffff */
[----:B0-----:R-:W0:Y:S01]  /*03e0*/  LDC R3, c[0x0][0x3a0] ;  /* 0x0000e800ff037b82 */ /* 0x001e220000000800 */
[----:B------:R-:W-:-:S06]  /*03f0*/  UIADD3 UR6, UPT, UPT, UR4, 0x1, URZ ;  /* 0x0000000104067890 */ /* 0x000fcc000fffe0ff */
[----:B0-----:R-:W-:-:S13]  /*0400*/  ISETP.NE.AND P0, PT, R3, UR6, PT ;  /* 0x0000000603007c0c */ /* 0x001fda000bf05270 */
[----:B------:R-:W-:Y:S05]  /*0410*/  @!P0 EXIT ;  /* 0x000000000000894d */ /* 0x000fea0003800000 */
[----:B------:R-:W-:Y:S01]  /*0420*/  UMOV UR4, UR6 ;  /* 0x0000000600047c82 */ /* 0x000fe20008000000 */
[----:B------:R-:W-:Y:S05]  /*0430*/  BRA `(.L_x_5) ;  /* 0xfffffffc00387947 */ /* 0x000fea000383ffff */
.L_x_0:
[C---:B------:R-:W-:Y:S01]  /*0440*/  LOP3.LUT R8, R4.reuse, 0x7, RZ, 0xc0, !PT ;  /* 0x0000000704087812 */ /* 0x040fe200078ec0ff */
[----:B------:R-:W-:Y:S01]  /*0450*/  UMOV UR4, URZ ;  /* 0x000000ff00047c82 */ /* 0x000fe20008000000 */
[----:B------:R-:W-:Y:S02]  /*0460*/  LOP3.LUT R10, R4, 0x3, RZ, 0xc0, !PT ;  /* 0x00000003040a7812 */ /* 0x000fe400078ec0ff */
[----:B------:R-:W-:-:S04]  /*0470*/  IADD3 R3, PT, PT, R8, -0x1, RZ ;  /* 0xffffffff08037810 */ /* 0x000fc80007ffe0ff */
[----:B------:R-:W-:Y:S02]  /*0480*/  ISETP.GE.U32.AND P0, PT, R3, 0x3, PT ;  /* 0x000000030300780c */ /* 0x000fe40003f06070 */
[----:B------:R-:W-:-:S11]  /*0490*/  LOP3.LUT R3, R4, 0x7ffffff8, RZ, 0xc0, !PT ;  /* 0x7ffffff804037812 */ /* 0x000fd600078ec0ff */
.L_x_10:
[----:B0-----:R-:W0:Y:S01]  /*04a0*/  LDC R11, c[0x0][0x3a0] ;  /* 0x0000e800ff0b7b82 */ /* 0x001e220000000800 */
[----:B-1----:R-:W1:Y:S01]  /*04b0*/  LDCU UR5, c[0x0][0x39c] ;  /* 0x00007380ff0577ac */ /* 0x002e620008000800 */
[----:B------:R-:W-:Y:S01]  /*04c0*/  HFMA2 R9, -RZ, RZ, 0, 0 ;  /* 0x00000000ff097431 */ /* 0x000fe200000001ff */
[----:B--2---:R-:W2:Y:S01]  /*04d0*/  LDCU.64 UR6, c[0x0][0x380] ;  /* 0x00007000ff0677ac */ /* 0x004ea20008000a00 */
[----:B0-----:R-:W-:Y:S01]  /*04e0*/  IMAD R4, R2, R11, UR4 ;  /* 0x0000000402047e24 */ /* 0x001fe2000f8e020b */
[----:B------:R-:W-:Y:S01]  /*04f0*/  ISETP.GE.U32.AND P2, PT, R11, 0x8, PT ;  /* 0x000000080b00780c */ /* 0x000fe20003f46070 */
[----:B------:R-:W-:Y:S02]  /*0500*/  UIADD3 UR4, UPT, UPT, UR4, 0x1, URZ ;  /* 0x0000000104047890 */ /* 0x000fe4000fffe0ff */
[----:B-1----:R-:W-:-:S04]  /*0510*/  IMAD R5, R4, UR5, RZ ;  /* 0x0000000504057c24 */ /* 0x002fc8000f8e02ff */
[----:B------:R-:W-:Y:S02]  /*0520*/  ISETP.NE.AND P1, PT, R11, UR4, PT ;  /* 0x000000040b007c0c */ /* 0x000fe4000bf25270 */
[----:B--2---:R-:W-:-:S04]  /*0530*/  IADD3 R4, P3, PT, R5, UR6, RZ ;  /* 0x0000000605047c10 */ /* 0x004fc8000ff7e0ff */
[----:B------:R-:W-:Y:S01]  /*0540*/  LEA.HI.X.SX32 R5, R5, UR7, 0x1, P3 ;  /* 0x0000000705057c11 */ /* 0x000fe200098f0eff */
[----:B------:R-:W-:Y:S08]  /*0550*/  @!P2 BRA `(.L_x_6) ;  /* 0x00000000003ca947 */ /* 0x000ff00003800000 */
[----:B------:R-:W-:-:S05]  /*0560*/  UMOV UR5, URZ ;  /* 0x000000ff00057c82 */ /* 0x000fca0008000000 */
.L_x_7:
[----:B0-----:R-:W-:Y:S01]  /*0570*/  IMAD R7, R0, R11, UR5 ;  /* 0x0000000500077e24 */ /* 0x001fe2000f8e020b */
[----:B------:R-:W-:-:S03]  /*0580*/  UIADD3 UR5, UPT, UPT, UR5, 0x8, URZ ;  /* 0x0000000805057890 */ /* 0x000fc6000fffe0ff */
[----:B------:R-:W-:-:S03]  /*0590*/  IMAD.WIDE R6, R7, 0x4, R4 ;  /* 0x0000000407067825 */ /* 0x000fc600078e0204 */
[----:B------:R-:W-:Y:S02]  /*05a0*/  ISETP.NE.AND P2, PT, R3, UR5, PT ;  /* 0x0000000503007c0c */ /* 0x000fe4000bf45270 */
[----:B------:R0:W-:Y:S04]  /*05b0*/  STG.E desc[UR8][R6.64], RZ ;  /* 0x000000ff06007986 */ /* 0x0001e8000c101908 */
[----:B------:R0:W-:Y:S04]  /*05c0*/  STG.E desc[UR8][R6.64+0x4], RZ ;  /* 0x000004ff06007986 */ /* 0x0001e8000c101908 */
[----:B------:R0:W-:Y:S04]  /*05d0*/  STG.E desc[UR8][R6.64+0x8], RZ ;  /* 0x000008ff06007986 */ /* 0x0001e8000c101908 */
[----:B------:R0:W-:Y:S04]  /*05e0*/  STG.E desc[UR8][R6.64+0xc], RZ ;  /* 0x00000cff06007986 */ /* 0x0001e8000c101908 */
[----:B------:R0:W-:Y:S04]  /*05f0*/  STG.E desc[UR8][R6.64+0x10], RZ ;  /* 0x000010ff06007986 */ /* 0x0001e8000c101908 */
[----:B------:R0:W-:Y:S04]  /*0600*/  STG.E desc[UR8][R6.64+0x14], RZ ;  /* 0x000014ff06007986 */ /* 0x0001e8000c101908 */
[----:B------:R0:W-:Y:S04]  /*0610*/  STG.E desc[UR8][R6.64+0x18], RZ ;  /* 0x000018ff06007986 */ /* 0x0001e8000c101908 */
[----:B------:R0:W-:Y:S01]  /*0620*/  STG.E desc[UR8][R6.64+0x1c], RZ ;  /* 0x00001cff06007986 */ /* 0x0001e2000c101908 */
[----:B------:R-:W-:Y:S05]  /*0630*/  @P2 BRA `(.L_x_7) ;  /* 0xfffffffc00cc2947 */ /* 0x000fea000383ffff */
[----:B------:R-:W-:-:S07]  /*0640*/  IMAD.MOV.U32 R9, RZ, RZ, R3 ;  /* 0x000000ffff097224 */ /* 0x000fce00078e0003 */
.L_x_6:
[----:B------:R-:W-:-:S13]  /*0650*/  ISETP.NE.AND P2, PT, R8, RZ, PT ;  /* 0x000000ff0800720c */ /* 0x000fda0003f45270 */
[----:B------:R-:W-:Y:S05]  /*0660*/  @!P2 BRA `(.L_x_8) ;  /* 0x000000000050a947 */ /* 0x000fea0003800000 */
[----:B------:R-:W-:Y:S01]  /*0670*/  ISETP.NE.AND P2, PT, R10, RZ, PT ;  /* 0x000000ff0a00720c */ /* 0x000fe20003f45270 */
[----:B------:R-:W-:-:S12]  /*0680*/  @!P0 BRA `(.L_x_9) ;  /* 0x00000000001c8947 */ /* 0x000fd80003800000 */
[----:B0-----:R-:W-:Y:S01]  /*0690*/  IMAD R7, R0, R11, R9 ;  /* 0x0000000b00077224 */ /* 0x001fe200078e0209 */
[----:B------:R-:W-:-:S03]  /*06a0*/  IADD3 R9, PT, PT, R9, 0x4, RZ ;  /* 0x0000000409097810 */ /* 0x000fc60007ffe0ff */
[----:B------:R-:W-:-:S05]  /*06b0*/  IMAD.WIDE R6, R7, 0x4, R4 ;  /* 0x0000000407067825 */ /* 0x000fca00078e0204 */
[----:B------:R1:W-:Y:S04]  /*06c0*/  STG.E desc[UR8][R6.64], RZ ;  /* 0x000000ff06007986 */ /* 0x0003e8000c101908 */
[----:B------:R1:W-:Y:S04]  /*06d0*/  STG.E desc[UR8][R6.64+0x4], RZ ;  /* 0x000004ff06007986 */ /* 0x0003e8000c101908 */
[----:B------:R1:W-:Y:S04]  /*06e0*/  STG.E desc[UR8][R6.64+0x8], RZ ;  /* 0x000008ff06007986 */ /* 0x0003e8000c101908 */
[----:B------:R1:W-:Y:S02]  /*06f0*/  STG.E desc[UR8][R6.64+0xc], RZ ;  /* 0x00000cff06007986 */ /* 0x0003e4000c101908 */
.L_x_9:
[----:B------:R-:W-:Y:S05]  /*0700*/  @!P2 BRA `(.L_x_8) ;  /* 0x000000000028a947 */ /* 0x000fea0003800000 */
[----:B------:R-:W-:Y:S02]  /*0710*/  ISETP.NE.AND P2, PT, R10, 0x1, PT ;  /* 0x000000010a00780c */ /* 0x000fe40003f45270 */
[----:B------:R-:W-:-:S11]  /*0720*/  LOP3.LUT P3, RZ, R11, 0x1, RZ, 0xc0, !PT ;  /* 0x000000010bff7812 */ /* 0x000fd6000786c0ff */
[----:B01----:R-:W-:Y:S01]  /*0730*/  @P2 IMAD R7, R0, R11, R9 ;  /* 0x0000000b00072224 */ /* 0x003fe200078e0209 */
[----:B------:R-:W-:-:S03]  /*0740*/  @P2 IADD3 R9, PT, PT, R9, 0x2, RZ ;  /* 0x0000000209092810 */ /* 0x000fc60007ffe0ff */
[----:B------:R-:W-:-:S04]  /*0750*/  @P2 IMAD.WIDE R6, R7, 0x4, R4 ;  /* 0x0000000407062825 */ /* 0x000fc800078e0204 */
[----:B------:R-:W-:Y:S01]  /*0760*/  @P3 IMAD R9, R0, R11, R9 ;  /* 0x0000000b00093224 */ /* 0x000fe200078e0209 */
[----:B------:R2:W-:Y:S03]  /*0770*/  @P2 STG.E desc[UR8][R6.64], RZ ;  /* 0x000000ff06002986 */ /* 0x0005e6000c101908 */
[----:B------:R-:W-:Y:S01]  /*0780*/  @P3 IMAD.WIDE R4, R9, 0x4, R4 ;  /* 0x0000000409043825 */ /* 0x000fe200078e0204 */
[----:B------:R2:W-:Y:S04]  /*0790*/  @P2 STG.E desc[UR8][R6.64+0x4], RZ ;  /* 0x000004ff06002986 */ /* 0x0005e8000c101908 */
[----:B------:R2:W-:Y:S02]  /*07a0*/  @P3 STG.E desc[UR8][R4.64], RZ ;  /* 0x000000ff04003986 */ /* 0x0005e4000c101908 */
.L_x_8:
[----:B------:R-:W-:Y:S05]  /*07b0*/  @P1 BRA `(.L_x_10) ;  /* 0xfffffffc00381947 */ /* 0x000fea000383ffff */
[----:B------:R-:W-:Y:S05]  /*07c0*/  EXIT ;  /* 0x000000000000794d */ /* 0x000fea0003800000 */
.L_x_11:
[----:B------:R-:W-:-:S00]  /*07d0*/  BRA `(.L_x_11) ;  /* 0xfffffffc00fc7947 */ /* 0x000fc0000383ffff */
[----:B------:R-:W-:-:S00]  /*07e0*/  NOP ;  /* 0x0000000000007918 */ /* 0x000fc00000000000 */
        /* <DEDUP_REMOVED lines=9> */
.L_x_12:


//--------------------- .nv.shared.reserved.0     --------------------------
	.section	.nv.shared.reserved.0,"aw",@nobits
	.weak		__nv_reservedSMEM_offset_0_alias
	.size		__nv_reservedSMEM_offset_0_alias, 0, 64
	.other		__nv_reservedSMEM_offset_0_alias,@"STO_CUDA_RESERVED_SHARED STV_DEFAULT"
__nv_reservedSMEM_offset_0_alias:
	.zero		0
	.zero		64


//--------------------- .nv.constant0._Z12mandelKernelPiffffiii --------------------------
	.section	.nv.constant0._Z12mandelKernelPiffffiii,"a",@progbits
	.sectionflags	@""
	.align	4
.nv.constant0._Z12mandelKernelPiffffiii:
	.zero		932


//--------------------- SYMBOLS --------------------------

	.type		.nv.reservedSmem.offset0,@object
	.size		.nv.reservedSmem.offset0,0x4
